//
// Generated by NVIDIA NVVM Compiler
//
// Compiler Build ID: CL-36424714
// Cuda compilation tools, release 13.0, V13.0.88
// Based on NVVM 20.0.0
//

.version 9.0
.target sm_100
.address_size 64

	// .globl	binaryentropy

.visible .entry binaryentropy(
	.param .u32 binaryentropy_param_0,
	.param .u64 .ptr .align 1 binaryentropy_param_1,
	.param .u64 .ptr .align 1 binaryentropy_param_2,
	.param .u64 .ptr .align 1 binaryentropy_param_3
)
{
	.reg .pred 	%p<10>;
	.reg .b32 	%r<62>;
	.reg .b64 	%rd<12>;
	.reg .b64 	%fd<98>;

	ld.param.u32 	%r22, [binaryentropy_param_0];
	ld.param.u64 	%rd1, [binaryentropy_param_1];
	ld.param.u64 	%rd2, [binaryentropy_param_2];
	ld.param.u64 	%rd3, [binaryentropy_param_3];
	mov.u32 	%r23, %tid.x;
	mov.u32 	%r24, %ctaid.x;
	mov.u32 	%r25, %ntid.x;
	mad.lo.s32 	%r1, %r24, %r25, %r23;
	setp.ge.s32 	%p1, %r1, %r22;
	@%p1 bra 	$L__BB0_16;
	cvta.to.global.u64 	%rd4, %rd1;
	cvta.to.global.u64 	%rd5, %rd2;
	mul.wide.s32 	%rd6, %r1, 8;
	add.s64 	%rd7, %rd4, %rd6;
	ld.global.f64 	%fd1, [%rd7];
	add.s64 	%rd8, %rd5, %rd6;
	ld.global.f64 	%fd2, [%rd8];
	div.rn.f64 	%fd92, %fd1, %fd2;
	{
	.reg .b32 %temp; 
	mov.b64 	{%temp, %r54}, %fd92;
	}
	{
	.reg .b32 %temp; 
	mov.b64 	{%r55, %temp}, %fd92;
	}
	setp.gt.s32 	%p2, %r54, 1048575;
	mov.b32 	%r56, -1023;
	@%p2 bra 	$L__BB0_3;
	mul.f64 	%fd92, %fd92, 0d4350000000000000;
	{
	.reg .b32 %temp; 
	mov.b64 	{%temp, %r54}, %fd92;
	}
	{
	.reg .b32 %temp; 
	mov.b64 	{%r55, %temp}, %fd92;
	}
	mov.b32 	%r56, -1077;
$L__BB0_3:
	add.s32 	%r28, %r54, -1;
	setp.gt.u32 	%p3, %r28, 2146435070;
	@%p3 bra 	$L__BB0_7;
	shr.u32 	%r31, %r54, 20;
	add.s32 	%r57, %r56, %r31;
	and.b32  	%r32, %r54, 1048575;
	or.b32  	%r33, %r32, 1072693248;
	mov.b64 	%fd93, {%r55, %r33};
	setp.lt.u32 	%p5, %r33, 1073127583;
	@%p5 bra 	$L__BB0_6;
	{
	.reg .b32 %temp; 
	mov.b64 	{%r34, %temp}, %fd93;
	}
	{
	.reg .b32 %temp; 
	mov.b64 	{%temp, %r35}, %fd93;
	}
	add.s32 	%r36, %r35, -1048576;
	mov.b64 	%fd93, {%r34, %r36};
	add.s32 	%r57, %r57, 1;
$L__BB0_6:
	add.f64 	%fd24, %fd93, 0dBFF0000000000000;
	add.f64 	%fd25, %fd93, 0d3FF0000000000000;
	rcp.approx.ftz.f64 	%fd26, %fd25;
	neg.f64 	%fd27, %fd25;
	fma.rn.f64 	%fd28, %fd27, %fd26, 0d3FF0000000000000;
	fma.rn.f64 	%fd29, %fd28, %fd28, %fd28;
	fma.rn.f64 	%fd30, %fd29, %fd26, %fd26;
	mul.f64 	%fd31, %fd24, %fd30;
	fma.rn.f64 	%fd32, %fd24, %fd30, %fd31;
	mul.f64 	%fd33, %fd32, %fd32;
	fma.rn.f64 	%fd34, %fd33, 0d3EB1380B3AE80F1E, 0d3ED0EE258B7A8B04;
	fma.rn.f64 	%fd35, %fd34, %fd33, 0d3EF3B2669F02676F;
	fma.rn.f64 	%fd36, %fd35, %fd33, 0d3F1745CBA9AB0956;
	fma.rn.f64 	%fd37, %fd36, %fd33, 0d3F3C71C72D1B5154;
	fma.rn.f64 	%fd38, %fd37, %fd33, 0d3F624924923BE72D;
	fma.rn.f64 	%fd39, %fd38, %fd33, 0d3F8999999999A3C4;
	fma.rn.f64 	%fd40, %fd39, %fd33, 0d3FB5555555555554;
	sub.f64 	%fd41, %fd24, %fd32;
	add.f64 	%fd42, %fd41, %fd41;
	neg.f64 	%fd43, %fd32;
	fma.rn.f64 	%fd44, %fd43, %fd24, %fd42;
	mul.f64 	%fd45, %fd30, %fd44;
	mul.f64 	%fd46, %fd33, %fd40;
	fma.rn.f64 	%fd47, %fd46, %fd32, %fd45;
	xor.b32  	%r37, %r57, -2147483648;
	mov.b32 	%r38, 1127219200;
	mov.b64 	%fd48, {%r37, %r38};
	mov.b32 	%r39, -2147483648;
	mov.b64 	%fd49, {%r39, %r38};
	sub.f64 	%fd50, %fd48, %fd49;
	fma.rn.f64 	%fd51, %fd50, 0d3FE62E42FEFA39EF, %fd32;
	fma.rn.f64 	%fd52, %fd50, 0dBFE62E42FEFA39EF, %fd51;
	sub.f64 	%fd53, %fd52, %fd32;
	sub.f64 	%fd54, %fd47, %fd53;
	fma.rn.f64 	%fd55, %fd50, 0d3C7ABC9E3B39803F, %fd54;
	add.f64 	%fd94, %fd51, %fd55;
	bra.uni 	$L__BB0_8;
$L__BB0_7:
	fma.rn.f64 	%fd23, %fd92, 0d7FF0000000000000, 0d7FF0000000000000;
	{
	.reg .b32 %temp; 
	mov.b64 	{%temp, %r29}, %fd92;
	}
	and.b32  	%r30, %r29, 2147483647;
	setp.eq.s32 	%p4, %r30, 0;
	selp.f64 	%fd94, 0dFFF0000000000000, %fd23, %p4;
$L__BB0_8:
	mul.f64 	%fd12, %fd1, %fd94;
	mov.f64 	%fd56, 0d3FF0000000000000;
	sub.f64 	%fd13, %fd56, %fd1;
	sub.f64 	%fd57, %fd56, %fd2;
	div.rn.f64 	%fd95, %fd13, %fd57;
	{
	.reg .b32 %temp; 
	mov.b64 	{%temp, %r58}, %fd95;
	}
	{
	.reg .b32 %temp; 
	mov.b64 	{%r59, %temp}, %fd95;
	}
	setp.gt.s32 	%p6, %r58, 1048575;
	mov.b32 	%r60, -1023;
	@%p6 bra 	$L__BB0_10;
	mul.f64 	%fd95, %fd95, 0d4350000000000000;
	{
	.reg .b32 %temp; 
	mov.b64 	{%temp, %r58}, %fd95;
	}
	{
	.reg .b32 %temp; 
	mov.b64 	{%r59, %temp}, %fd95;
	}
	mov.b32 	%r60, -1077;
$L__BB0_10:
	add.s32 	%r42, %r58, -1;
	setp.gt.u32 	%p7, %r42, 2146435070;
	@%p7 bra 	$L__BB0_14;
	shr.u32 	%r45, %r58, 20;
	add.s32 	%r61, %r60, %r45;
	and.b32  	%r46, %r58, 1048575;
	or.b32  	%r47, %r46, 1072693248;
	mov.b64 	%fd96, {%r59, %r47};
	setp.lt.u32 	%p9, %r47, 1073127583;
	@%p9 bra 	$L__BB0_13;
	{
	.reg .b32 %temp; 
	mov.b64 	{%r48, %temp}, %fd96;
	}
	{
	.reg .b32 %temp; 
	mov.b64 	{%temp, %r49}, %fd96;
	}
	add.s32 	%r50, %r49, -1048576;
	mov.b64 	%fd96, {%r48, %r50};
	add.s32 	%r61, %r61, 1;
$L__BB0_13:
	add.f64 	%fd59, %fd96, 0dBFF0000000000000;
	add.f64 	%fd60, %fd96, 0d3FF0000000000000;
	rcp.approx.ftz.f64 	%fd61, %fd60;
	neg.f64 	%fd62, %fd60;
	fma.rn.f64 	%fd63, %fd62, %fd61, 0d3FF0000000000000;
	fma.rn.f64 	%fd64, %fd63, %fd63, %fd63;
	fma.rn.f64 	%fd65, %fd64, %fd61, %fd61;
	mul.f64 	%fd66, %fd59, %fd65;
	fma.rn.f64 	%fd67, %fd59, %fd65, %fd66;
	mul.f64 	%fd68, %fd67, %fd67;
	fma.rn.f64 	%fd69, %fd68, 0d3EB1380B3AE80F1E, 0d3ED0EE258B7A8B04;
	fma.rn.f64 	%fd70, %fd69, %fd68, 0d3EF3B2669F02676F;
	fma.rn.f64 	%fd71, %fd70, %fd68, 0d3F1745CBA9AB0956;
	fma.rn.f64 	%fd72, %fd71, %fd68, 0d3F3C71C72D1B5154;
	fma.rn.f64 	%fd73, %fd72, %fd68, 0d3F624924923BE72D;
	fma.rn.f64 	%fd74, %fd73, %fd68, 0d3F8999999999A3C4;
	fma.rn.f64 	%fd75, %fd74, %fd68, 0d3FB5555555555554;
	sub.f64 	%fd76, %fd59, %fd67;
	add.f64 	%fd77, %fd76, %fd76;
	neg.f64 	%fd78, %fd67;
	fma.rn.f64 	%fd79, %fd78, %fd59, %fd77;
	mul.f64 	%fd80, %fd65, %fd79;
	mul.f64 	%fd81, %fd68, %fd75;
	fma.rn.f64 	%fd82, %fd81, %fd67, %fd80;
	xor.b32  	%r51, %r61, -2147483648;
	mov.b32 	%r52, 1127219200;
	mov.b64 	%fd83, {%r51, %r52};
	mov.b32 	%r53, -2147483648;
	mov.b64 	%fd84, {%r53, %r52};
	sub.f64 	%fd85, %fd83, %fd84;
	fma.rn.f64 	%fd86, %fd85, 0d3FE62E42FEFA39EF, %fd67;
	fma.rn.f64 	%fd87, %fd85, 0dBFE62E42FEFA39EF, %fd86;
	sub.f64 	%fd88, %fd87, %fd67;
	sub.f64 	%fd89, %fd82, %fd88;
	fma.rn.f64 	%fd90, %fd85, 0d3C7ABC9E3B39803F, %fd89;
	add.f64 	%fd97, %fd86, %fd90;
	bra.uni 	$L__BB0_15;
$L__BB0_14:
	fma.rn.f64 	%fd58, %fd95, 0d7FF0000000000000, 0d7FF0000000000000;
	{
	.reg .b32 %temp; 
	mov.b64 	{%temp, %r43}, %fd95;
	}
	and.b32  	%r44, %r43, 2147483647;
	setp.eq.s32 	%p8, %r44, 0;
	selp.f64 	%fd97, 0dFFF0000000000000, %fd58, %p8;
$L__BB0_15:
	fma.rn.f64 	%fd91, %fd13, %fd97, %fd12;
	cvta.to.global.u64 	%rd9, %rd3;
	add.s64 	%rd11, %rd9, %rd6;
	st.global.f64 	[%rd11], %fd91;
$L__BB0_16:
	ret;

}


// ===== COMPILED SASS (sm_100) =====

	.target	sm_100

	.elftype	@"ET_EXEC"


//--------------------- .note.nv.tkinfo           --------------------------
	.section	.note.nv.tkinfo,"",@"SHT_NOTE"
	.sectionflags	@"SHF_NOTE_NV_TKINFO"
	.tkinfo
        /*0018*/ 	.word	0x00000002
        /*0030*/ 	.string	""
        /*0030*/ 	.string	"ptxas"
        /*0030*/ 	.string	"Cuda compilation tools, release 13.0, V13.0.88"
        /*0030*/ 	.string	"Build cuda_13.0.r13.0/compiler.36424714_0"
        /*0030*/ 	.string	"-arch sm_100 -m 64 "



//--------------------- .note.nv.cuinfo           --------------------------
	.section	.note.nv.cuinfo,"",@"SHT_NOTE"
	.sectionflags	@"SHF_NOTE_NV_CUINFO"
        /*0018*/ 	.short	0x0002
        /*001a*/ 	.short	0x0064
        /*001c*/ 	.short	0x0082
	.zero		2


//--------------------- .nv.info                  --------------------------
	.section	.nv.info,"",@"SHT_CUDA_INFO"
	.align	4


	//----- nvinfo : EIATTR_REGCOUNT
	.align		4
        /*0000*/ 	.byte	0x04, 0x2f
        /*0002*/ 	.short	(.L_1 - .L_0)
	.align		4
.L_0:
        /*0004*/ 	.word	index@(binaryentropy)
        /*0008*/ 	.word	0x0000001c


	//----- nvinfo : EIATTR_FRAME_SIZE
	.align		4
.L_1:
        /*000c*/ 	.byte	0x04, 0x11
        /*000e*/ 	.short	(.L_3 - .L_2)
	.align		4
.L_2:
        /*0010*/ 	.word	index@($__internal_0_$__cuda_sm20_div_rn_f64_full)
        /*0014*/ 	.word	0x00000000


	//----- nvinfo : EIATTR_FRAME_SIZE
	.align		4
.L_3:
        /*0018*/ 	.byte	0x04, 0x11
        /*001a*/ 	.short	(.L_5 - .L_4)
	.align		4
.L_4:
        /*001c*/ 	.word	index@(binaryentropy)
        /*0020*/ 	.word	0x00000000


	//----- nvinfo : EIATTR_MIN_STACK_SIZE
	.align		4
.L_5:
        /*0024*/ 	.byte	0x04, 0x12
        /*0026*/ 	.short	(.L_7 - .L_6)
	.align		4
.L_6:
        /*0028*/ 	.word	index@(binaryentropy)
        /*002c*/ 	.word	0x00000000
.L_7:


//--------------------- .nv.compat                --------------------------
	.section	.nv.compat,"",@"SHT_CUDA_COMPAT_INFO"
	.align	4
        /*0000*/ 	.byte	0x02, 0x09, 0x00, 0x00, 0x02, 0x02, 0x01, 0x00, 0x02, 0x05, 0x05, 0x00, 0x03, 0x07, 0x01, 0x01
        /*0010*/ 	.byte	0x02, 0x03, 0x00, 0x00, 0x02, 0x06, 0x01, 0x00, 0x04, 0x0b, 0x08, 0x00, 0x01, 0x00, 0x00, 0x00
        /*0020*/ 	.byte	0x00, 0x00, 0x00, 0x00


//--------------------- .nv.info.binaryentropy    --------------------------
	.section	.nv.info.binaryentropy,"",@"SHT_CUDA_INFO"
	.sectionflags	@""
	.align	4


	//----- nvinfo : EIATTR_CUDA_API_VERSION
	.align		4
        /*0000*/ 	.byte	0x04, 0x37
        /*0002*/ 	.short	(.L_9 - .L_8)
.L_8:
        /*0004*/ 	.word	0x00000082


	//----- nvinfo : EIATTR_KPARAM_INFO
	.align		4
.L_9:
        /*0008*/ 	.byte	0x04, 0x17
        /*000a*/ 	.short	(.L_11 - .L_10)
.L_10:
        /*000c*/ 	.word	0x00000000
        /*0010*/ 	.short	0x0003
        /*0012*/ 	.short	0x0018
        /*0014*/ 	.byte	0x00, 0xf5, 0x21, 0x00


	//----- nvinfo : EIATTR_KPARAM_INFO
	.align		4
.L_11:
        /*0018*/ 	.byte	0x04, 0x17
        /*001a*/ 	.short	(.L_13 - .L_12)
.L_12:
        /*001c*/ 	.word	0x00000000
        /*0020*/ 	.short	0x0002
        /*0022*/ 	.short	0x0010
        /*0024*/ 	.byte	0x00, 0xf5, 0x21, 0x00


	//----- nvinfo : EIATTR_KPARAM_INFO
	.align		4
.L_13:
        /*0028*/ 	.byte	0x04, 0x17
        /*002a*/ 	.short	(.L_15 - .L_14)
.L_14:
        /*002c*/ 	.word	0x00000000
        /*0030*/ 	.short	0x0001
        /*0032*/ 	.short	0x0008
        /*0034*/ 	.byte	0x00, 0xf5, 0x21, 0x00


	//----- nvinfo : EIATTR_KPARAM_INFO
	.align		4
.L_15:
        /*0038*/ 	.byte	0x04, 0x17
        /*003a*/ 	.short	(.L_17 - .L_16)
.L_16:
        /*003c*/ 	.word	0x00000000
        /*0040*/ 	.short	0x0000
        /*0042*/ 	.short	0x0000
        /*0044*/ 	.byte	0x00, 0xf0, 0x11, 0x00


	//----- nvinfo : EIATTR_SPARSE_MMA_MASK
	.align		4
.L_17:
        /*0048*/ 	.byte	0x03, 0x50
        /*004a*/ 	.short	0x0000


	//----- nvinfo : EIATTR_MAXREG_COUNT
	.align		4
        /*004c*/ 	.byte	0x03, 0x1b
        /*004e*/ 	.short	0x00ff


	//----- nvinfo : EIATTR_MERCURY_ISA_VERSION
	.align		4
        /*0050*/ 	.byte	0x03, 0x5f
        /*0052*/ 	.short	0x0101


	//----- nvinfo : EIATTR_VRC_CTA_INIT_COUNT
	.align		4
        /*0054*/ 	.byte	0x02, 0x4a
	.zero		1
	.zero		1


	//----- nvinfo : EIATTR_EXIT_INSTR_OFFSETS
	.align		4
        /*0058*/ 	.byte	0x04, 0x1c
        /*005a*/ 	.short	(.L_19 - .L_18)


	//   ....[0]....
.L_18:
        /*005c*/ 	.word	0x00000070


	//   ....[1]....
        /*0060*/ 	.word	0x00000ec0


	//----- nvinfo : EIATTR_CRS_STACK_SIZE
	.align		4
.L_19:
        /*0064*/ 	.byte	0x04, 0x1e
        /*0066*/ 	.short	(.L_21 - .L_20)
.L_20:
        /*0068*/ 	.word	0x00000000


	//----- nvinfo : EIATTR_CBANK_PARAM_SIZE
	.align		4
.L_21:
        /*006c*/ 	.byte	0x03, 0x19
        /*006e*/ 	.short	0x0020


	//----- nvinfo : EIATTR_PARAM_CBANK
	.align		4
        /*0070*/ 	.byte	0x04, 0x0a
        /*0072*/ 	.short	(.L_23 - .L_22)
	.align		4
.L_22:
        /*0074*/ 	.word	index@(.nv.constant0.binaryentropy)
        /*0078*/ 	.short	0x0380
        /*007a*/ 	.short	0x0020


	//----- nvinfo : EIATTR_SW_WAR
	.align		4
.L_23:
        /*007c*/ 	.byte	0x04, 0x36
        /*007e*/ 	.short	(.L_25 - .L_24)
.L_24:
        /*0080*/ 	.word	0x00000008
.L_25:


//--------------------- .nv.callgraph             --------------------------
	.section	.nv.callgraph,"",@"SHT_CUDA_CALLGRAPH"
	.align	4
	.sectionentsize	8
	.align		4
        /*0000*/ 	.word	0x00000000
	.align		4
        /*0004*/ 	.word	0xffffffff
	.align		4
        /*0008*/ 	.word	0x00000000
	.align		4
        /*000c*/ 	.word	0xfffffffe
	.align		4
        /*0010*/ 	.word	0x00000000
	.align		4
        /*0014*/ 	.word	0xfffffffd
	.align		4
        /*0018*/ 	.word	0x00000000
	.align		4
        /*001c*/ 	.word	0xfffffffc


//--------------------- .text.binaryentropy       --------------------------
	.section	.text.binaryentropy,"ax",@progbits
	.align	128
        .global         binaryentropy
        .type           binaryentropy,@function
        .size           binaryentropy,(.L_x_16 - binaryentropy)
        .other          binaryentropy,@"STO_CUDA_ENTRY STV_DEFAULT"
binaryentropy:
.text.binaryentropy:
[----:B------:R-:W-:Y:S01]  /*0000*/  LDC R1, c[0x0][0x37c] ;  /* 0x0000df00ff017b82 */ /* 0x000fe20000000800 */
[----:B------:R-:W0:Y:S07]  /*0010*/  S2R R2, SR_TID.X ;  /* 0x0000000000027919 */ /* 0x000e2e0000002100 */
[----:B------:R-:W0:Y:S01]  /*0020*/  S2UR UR4, SR_CTAID.X ;  /* 0x00000000000479c3 */ /* 0x000e220000002500 */
[----:B------:R-:W1:Y:S07]  /*0030*/  LDCU UR5, c[0x0][0x380] ;  /* 0x00007000ff0577ac */ /* 0x000e6e0008000800 */
[----:B------:R-:W0:Y:S02]  /*0040*/  LDC R3, c[0x0][0x360] ;  /* 0x0000d800ff037b82 */ /* 0x000e240000000800 */
[----:B0-----:R-:W-:-:S05]  /*0050*/  IMAD R2, R3, UR4, R2 ;  /* 0x0000000403027c24 */ /* 0x001fca000f8e0202 */
[----:B-1----:R-:W-:-:S13]  /*0060*/  ISETP.GE.AND P0, PT, R2, UR5, PT ;  /* 0x0000000502007c0c */ /* 0x002fda000bf06270 */
[----:B------:R-:W-:Y:S05]  /*0070*/  @P0 EXIT ;  /* 0x000000000000094d */ /* 0x000fea0003800000 */
[----:B------:R-:W0:Y:S01]  /*0080*/  LDC.64 R24, c[0x0][0x390] ;  /* 0x0000e400ff187b82 */ /* 0x000e220000000a00 */
[----:B------:R-:W1:Y:S07]  /*0090*/  LDCU.64 UR4, c[0x0][0x358] ;  /* 0x00006b00ff0477ac */ /* 0x000e6e0008000a00 */
[----:B------:R-:W2:Y:S01]  /*00a0*/  LDC.64 R8, c[0x0][0x388] ;  /* 0x0000e200ff087b82 */ /* 0x000ea20000000a00 */
[----:B0-----:R-:W-:-:S06]  /*00b0*/  IMAD.WIDE R24, R2, 0x8, R24 ;  /* 0x0000000802187825 */ /* 0x001fcc00078e0218 */
[----:B-1----:R-:W3:Y:S01]  /*00c0*/  LDG.E.64 R24, desc[UR4][R24.64] ;  /* 0x0000000418187981 */ /* 0x002ee2000c1e1b00 */
[----:B--2---:R-:W-:-:S06]  /*00d0*/  IMAD.WIDE R8, R2, 0x8, R8 ;  /* 0x0000000802087825 */ /* 0x004fcc00078e0208 */
[----:B------:R-:W2:Y:S01]  /*00e0*/  LDG.E.64 R8, desc[UR4][R8.64] ;  /* 0x0000000408087981 */ /* 0x000ea2000c1e1b00 */
[----:B------:R-:W-:Y:S01]  /*00f0*/  IMAD.MOV.U32 R4, RZ, RZ, 0x1 ;  /* 0x00000001ff047424 */ /* 0x000fe200078e00ff */
[----:B------:R-:W-:Y:S01]  /*0100*/  BSSY.RECONVERGENT B0, `(.L_x_0) ;  /* 0x0000016000007945 */ /* 0x000fe20003800200 */
[----:B---3--:R-:W0:Y:S01]  /*0110*/  MUFU.RCP64H R5, R25 ;  /* 0x0000001900057308 */ /* 0x008e220000001800 */
[----:B--2---:R-:W-:-:S03]  /*0120*/  FSETP.GEU.AND P1, PT, |R9|, 6.5827683646048100446e-37, PT ;  /* 0x036000000900780b */ /* 0x004fc60003f2e200 */
[----:B0-----:R-:W-:-:S08]  /*0130*/  DFMA R6, -R24, R4, 1 ;  /* 0x3ff000001806742b */ /* 0x001fd00000000104 */
[----:B------:R-:W-:-:S08]  /*0140*/  DFMA R6, R6, R6, R6 ;  /* 0x000000060606722b */ /* 0x000fd00000000006 */
[----:B------:R-:W-:-:S08]  /*0150*/  DFMA R6, R4, R6, R4 ;  /* 0x000000060406722b */ /* 0x000fd00000000004 */
[----:B------:R-:W-:-:S08]  /*0160*/  DFMA R4, -R24, R6, 1 ;  /* 0x3ff000001804742b */ /* 0x000fd00000000106 */
[----:B------:R-:W-:-:S08]  /*0170*/  DFMA R4, R6, R4, R6 ;  /* 0x000000040604722b */ /* 0x000fd00000000006 */
[----:B------:R-:W-:-:S08]  /*0180*/  DMUL R6, R8, R4 ;  /* 0x0000000408067228 */ /* 0x000fd00000000000 */
[----:B------:R-:W-:-:S08]  /*0190*/  DFMA R10, -R24, R6, R8 ;  /* 0x00000006180a722b */ /* 0x000fd00000000108 */
[----:B------:R-:W-:-:S10]  /*01a0*/  DFMA R4, R4, R10, R6 ;  /* 0x0000000a0404722b */ /* 0x000fd40000000006 */
[----:B------:R-:W-:-:S05]  /*01b0*/  FFMA R0, RZ, R25, R5 ;  /* 0x00000019ff007223 */ /* 0x000fca0000000005 */
[----:B------:R-:W-:-:S13]  /*01c0*/  FSETP.GT.AND P0, PT, |R0|, 1.469367938527859385e-39, PT ;  /* 0x001000000000780b */ /* 0x000fda0003f04200 */
[----:B------:R-:W-:Y:S05]  /*01d0*/  @P0 BRA P1, `(.L_x_1) ;  /* 0x0000000000200947 */ /* 0x000fea0000800000 */
[----:B------:R-:W-:Y:S01]  /*01e0*/  IMAD.MOV.U32 R14, RZ, RZ, R8 ;  /* 0x000000ffff0e7224 */ /* 0x000fe200078e0008 */
[----:B------:R-:W-:Y:S01]  /*01f0*/  MOV R0, 0x240 ;  /* 0x0000024000007802 */ /* 0x000fe20000000f00 */
[----:B------:R-:W-:Y:S02]  /*0200*/  IMAD.MOV.U32 R15, RZ, RZ, R9 ;  /* 0x000000ffff0f7224 */ /* 0x000fe400078e0009 */
[----:B------:R-:W-:Y:S02]  /*0210*/  IMAD.MOV.U32 R6, RZ, RZ, R24 ;  /* 0x000000ffff067224 */ /* 0x000fe400078e0018 */
[----:B------:R-:W-:-:S07]  /*0220*/  IMAD.MOV.U32 R7, RZ, RZ, R25 ;  /* 0x000000ffff077224 */ /* 0x000fce00078e0019 */
[----:B------:R-:W-:Y:S05]  /*0230*/  CALL.REL.NOINC `($__internal_0_$__cuda_sm20_div_rn_f64_full) ;  /* 0x0000000c00247944 */ /* 0x000fea0003c00000 */
[----:B------:R-:W-:Y:S02]  /*0240*/  IMAD.MOV.U32 R4, RZ, RZ, R18 ;  /* 0x000000ffff047224 */ /* 0x000fe400078e0012 */
[----:B------:R-:W-:-:S07]  /*0250*/  IMAD.MOV.U32 R5, RZ, RZ, R19 ;  /* 0x000000ffff057224 */ /* 0x000fce00078e0013 */
.L_x_1:
[----:B------:R-:W-:Y:S05]  /*0260*/  BSYNC.RECONVERGENT B0 ;  /* 0x0000000000007941 */ /* 0x000fea0003800200 */
.L_x_0:
[----:B------:R-:W-:Y:S01]  /*0270*/  ISETP.GT.AND P0, PT, R5, 0xfffff, PT ;  /* 0x000fffff0500780c */ /* 0x000fe20003f04270 */
[----:B------:R-:W-:Y:S01]  /*0280*/  IMAD.MOV.U32 R6, RZ, RZ, R4 ;  /* 0x000000ffff067224 */ /* 0x000fe200078e0004 */
[----:B------:R-:W-:Y:S01]  /*0290*/  BSSY.RECONVERGENT B0, `(.L_x_2) ;  /* 0x0000051000007945 */ /* 0x000fe20003800200 */
[----:B------:R-:W-:-:S10]  /*02a0*/  IMAD.MOV.U32 R7, RZ, RZ, R5 ;  /* 0x000000ffff077224 */ /* 0x000fd400078e0005 */
[----:B------:R-:W-:-:S10]  /*02b0*/  @!P0 DMUL R6, R6, 1.80143985094819840000e+16 ;  /* 0x4350000006068828 */ /* 0x000fd40000000000 */
[----:B------:R-:W-:Y:S02]  /*02c0*/  @!P0 IMAD.MOV.U32 R5, RZ, RZ, R7 ;  /* 0x000000ffff058224 */ /* 0x000fe400078e0007 */
[----:B------:R-:W-:-:S03]  /*02d0*/  @!P0 IMAD.MOV.U32 R4, RZ, RZ, R6 ;  /* 0x000000ffff048224 */ /* 0x000fc600078e0006 */
[----:B------:R-:W-:-:S04]  /*02e0*/  IADD3 R0, PT, PT, R5, -0x1, RZ ;  /* 0xffffffff05007810 */ /* 0x000fc80007ffe0ff */
[----:B------:R-:W-:Y:S01]  /*02f0*/  ISETP.GT.U32.AND P1, PT, R0, 0x7feffffe, PT ;  /* 0x7feffffe0000780c */ /* 0x000fe20003f24070 */
[----:B------:R-:W-:Y:S02]  /*0300*/  IMAD.MOV.U32 R0, RZ, RZ, -0x3ff ;  /* 0xfffffc01ff007424 */ /* 0x000fe400078e00ff */
[----:B------:R-:W-:-:S10]  /*0310*/  @!P0 IMAD.MOV.U32 R0, RZ, RZ, -0x435 ;  /* 0xfffffbcbff008424 */ /* 0x000fd400078e00ff */
[----:B------:R-:W-:Y:S05]  /*0320*/  @P1 BRA `(.L_x_3) ;  /* 0x0000000400041947 */ /* 0x000fea0003800000 */
[----:B------:R-:W-:Y:S01]  /*0330*/  LOP3.LUT R3, R5, 0xfffff, RZ, 0xc0, !PT ;  /* 0x000fffff05037812 */ /* 0x000fe200078ec0ff */
[----:B------:R-:W-:Y:S01]  /*0340*/  IMAD.MOV.U32 R6, RZ, RZ, R4 ;  /* 0x000000ffff067224 */ /* 0x000fe200078e0004 */
[----:B------:R-:W-:Y:S01]  /*0350*/  MOV R19, 0x3ed0ee25 ;  /* 0x3ed0ee2500137802 */ /* 0x000fe20000000f00 */
[----:B------:R-:W-:Y:S01]  /*0360*/  IMAD.MOV.U32 R10, RZ, RZ, RZ ;  /* 0x000000ffff0a7224 */ /* 0x000fe200078e00ff */
[----:B------:R-:W-:Y:S01]  /*0370*/  LOP3.LUT R7, R3, 0x3ff00000, RZ, 0xfc, !PT ;  /* 0x3ff0000003077812 */ /* 0x000fe200078efcff */
[----:B------:R-:W-:Y:S01]  /*0380*/  IMAD.MOV.U32 R18, RZ, RZ, -0x748574fc ;  /* 0x8b7a8b04ff127424 */ /* 0x000fe200078e00ff */
[----:B------:R-:W-:Y:S01]  /*0390*/  UMOV UR6, 0x3ae80f1e ;  /* 0x3ae80f1e00067882 */ /* 0x000fe20000000000 */
[----:B------:R-:W-:Y:S01]  /*03a0*/  UMOV UR7, 0x3eb1380b ;  /* 0x3eb1380b00077882 */ /* 0x000fe20000000000 */
[----:B------:R-:W-:Y:S01]  /*03b0*/  ISETP.GE.U32.AND P0, PT, R7, 0x3ff6a09f, PT ;  /* 0x3ff6a09f0700780c */ /* 0x000fe20003f06070 */
[----:B------:R-:W-:Y:S01]  /*03c0*/  IMAD.MOV.U32 R21, RZ, RZ, 0x43300000 ;  /* 0x43300000ff157424 */ /* 0x000fe200078e00ff */
[----:B------:R-:W-:Y:S01]  /*03d0*/  LEA.HI R0, R5, R0, RZ, 0xc ;  /* 0x0000000005007211 */ /* 0x000fe200078f60ff */
[----:B------:R-:W-:Y:S01]  /*03e0*/  UMOV UR8, 0x80000000 ;  /* 0x8000000000087882 */ /* 0x000fe20000000000 */
[----:B------:R-:W-:-:S09]  /*03f0*/  UMOV UR9, 0x43300000 ;  /* 0x4330000000097882 */ /* 0x000fd20000000000 */
[----:B------:R-:W-:Y:S02]  /*0400*/  @P0 VIADD R3, R7, 0xfff00000 ;  /* 0xfff0000007030836 */ /* 0x000fe40000000000 */
[----:B------:R-:W-:Y:S02]  /*0410*/  @P0 VIADD R0, R0, 0x1 ;  /* 0x0000000100000836 */ /* 0x000fe40000000000 */
[----:B------:R-:W-:-:S03]  /*0420*/  @P0 IMAD.MOV.U32 R7, RZ, RZ, R3 ;  /* 0x000000ffff070224 */ /* 0x000fc600078e0003 */
[----:B------:R-:W-:-:S03]  /*0430*/  LOP3.LUT R20, R0, 0x80000000, RZ, 0x3c, !PT ;  /* 0x8000000000147812 */ /* 0x000fc600078e3cff */
[C---:B------:R-:W-:Y:S02]  /*0440*/  DADD R16, R6.reuse, 1 ;  /* 0x3ff0000006107429 */ /* 0x040fe40000000000 */
[----:B------:R-:W-:-:S04]  /*0450*/  DADD R6, R6, -1 ;  /* 0xbff0000006067429 */ /* 0x000fc80000000000 */
[----:B------:R-:W0:Y:S02]  /*0460*/  MUFU.RCP64H R11, R17 ;  /* 0x00000011000b7308 */ /* 0x000e240000001800 */
[----:B0-----:R-:W-:-:S08]  /*0470*/  DFMA R12, -R16, R10, 1 ;  /* 0x3ff00000100c742b */ /* 0x001fd0000000010a */
[----:B------:R-:W-:-:S08]  /*0480*/  DFMA R12, R12, R12, R12 ;  /* 0x0000000c0c0c722b */ /* 0x000fd0000000000c */
[----:B------:R-:W-:-:S08]  /*0490*/  DFMA R10, R10, R12, R10 ;  /* 0x0000000c0a0a722b */ /* 0x000fd0000000000a */
[----:B------:R-:W-:-:S08]  /*04a0*/  DMUL R12, R6, R10 ;  /* 0x0000000a060c7228 */ /* 0x000fd00000000000 */
[----:B------:R-:W-:-:S08]  /*04b0*/  DFMA R12, R6, R10, R12 ;  /* 0x0000000a060c722b */ /* 0x000fd0000000000c */
[----:B------:R-:W-:Y:S02]  /*04c0*/  DMUL R14, R12, R12 ;  /* 0x0000000c0c0e7228 */ /* 0x000fe40000000000 */
[----:B------:R-:W-:-:S06]  /*04d0*/  DADD R4, R6, -R12 ;  /* 0x0000000006047229 */ /* 0x000fcc000000080c */
[----:B------:R-:W-:Y:S01]  /*04e0*/  DFMA R16, R14, UR6, R18 ;  /* 0x000000060e107c2b */ /* 0x000fe20008000012 */
[----:B------:R-:W-:Y:S01]  /*04f0*/  UMOV UR6, 0x9f02676f ;  /* 0x9f02676f00067882 */ /* 0x000fe20000000000 */
[----:B------:R-:W-:Y:S01]  /*0500*/  UMOV UR7, 0x3ef3b266 ;  /* 0x3ef3b26600077882 */ /* 0x000fe20000000000 */
[----:B------:R-:W-:Y:S02]  /*0510*/  DADD R18, R4, R4 ;  /* 0x0000000004127229 */ /* 0x000fe40000000004 */
[----:B------:R-:W-:Y:S01]  /*0520*/  DADD R4, R20, -UR8 ;  /* 0x8000000814047e29 */ /* 0x000fe20008000000 */
[----:B------:R-:W-:Y:S01]  /*0530*/  UMOV UR8, 0xfefa39ef ;  /* 0xfefa39ef00087882 */ /* 0x000fe20000000000 */
[----:B------:R-:W-:Y:S01]  /*0540*/  UMOV UR9, 0x3fe62e42 ;  /* 0x3fe62e4200097882 */ /* 0x000fe20000000000 */
[----:B------:R-:W-:Y:S01]  /*0550*/  DFMA R16, R14, R16, UR6 ;  /* 0x000000060e107e2b */ /* 0x000fe20008000010 */
[----:B------:R-:W-:Y:S01]  /*0560*/  UMOV UR6, 0xa9ab0956 ;  /* 0xa9ab095600067882 */ /* 0x000fe20000000000 */
[----:B------:R-:W-:Y:S01]  /*0570*/  UMOV UR7, 0x3f1745cb ;  /* 0x3f1745cb00077882 */ /* 0x000fe20000000000 */
[----:B------:R-:W-:-:S02]  /*0580*/  DFMA R18, R6, -R12, R18 ;  /* 0x8000000c0612722b */ /* 0x000fc40000000012 */
[----:B------:R-:W-:-:S03]  /*0590*/  DFMA R6, R4, UR8, R12 ;  /* 0x0000000804067c2b */ /* 0x000fc6000800000c */
[----:B------:R-:W-:Y:S01]  /*05a0*/  DFMA R16, R14, R16, UR6 ;  /* 0x000000060e107e2b */ /* 0x000fe20008000010 */
[----:B------:R-:W-:Y:S01]  /*05b0*/  UMOV UR6, 0x2d1b5154 ;  /* 0x2d1b515400067882 */ /* 0x000fe20000000000 */
[----:B------:R-:W-:Y:S01]  /*05c0*/  UMOV UR7, 0x3f3c71c7 ;  /* 0x3f3c71c700077882 */ /* 0x000fe20000000000 */
[----:B------:R-:W-:-:S05]  /*05d0*/  DMUL R18, R10, R18 ;  /* 0x000000120a127228 */ /* 0x000fca0000000000 */
[----:B------:R-:W-:Y:S01]  /*05e0*/  DFMA R16, R14, R16, UR6 ;  /* 0x000000060e107e2b */ /* 0x000fe20008000010 */
[----:B------:R-:W-:Y:S01]  /*05f0*/  UMOV UR6, 0x923be72d ;  /* 0x923be72d00067882 */ /* 0x000fe20000000000 */
[----:B------:R-:W-:-:S06]  /*0600*/  UMOV UR7, 0x3f624924 ;  /* 0x3f62492400077882 */ /* 0x000fcc0000000000 */
        /* <DEDUP_REMOVED lines=8> */
[----:B------:R-:W-:Y:S02]  /*0690*/  UMOV UR7, 0x3fe62e42 ;  /* 0x3fe62e4200077882 */ /* 0x000fe40000000000 */
[----:B------:R-:W-:Y:S01]  /*06a0*/  DFMA R20, R4, -UR6, R6 ;  /* 0x8000000604147c2b */ /* 0x000fe20008000006 */
[----:B------:R-:W-:Y:S01]  /*06b0*/  UMOV UR6, 0x3b39803f ;  /* 0x3b39803f00067882 */ /* 0x000fe20000000000 */
[----:B------:R-:W-:Y:S02]  /*06c0*/  UMOV UR7, 0x3c7abc9e ;  /* 0x3c7abc9e00077882 */ /* 0x000fe40000000000 */
[----:B------:R-:W-:-:S04]  /*06d0*/  DMUL R16, R14, R16 ;  /* 0x000000100e107228 */ /* 0x000fc80000000000 */
[----:B------:R-:W-:-:S04]  /*06e0*/  DADD R20, -R12, R20 ;  /* 0x000000000c147229 */ /* 0x000fc80000000114 */
[----:B------:R-:W-:-:S08]  /*06f0*/  DFMA R16, R12, R16, R18 ;  /* 0x000000100c10722b */ /* 0x000fd00000000012 */
[----:B------:R-:W-:-:S08]  /*0700*/  DADD R16, R16, -R20 ;  /* 0x0000000010107229 */ /* 0x000fd00000000814 */
[----:B------:R-:W-:-:S08]  /*0710*/  DFMA R16, R4, UR6, R16 ;  /* 0x0000000604107c2b */ /* 0x000fd00008000010 */
[----:B------:R-:W-:Y:S01]  /*0720*/  DADD R10, R6, R16 ;  /* 0x00000000060a7229 */ /* 0x000fe20000000010 */
[----:B------:R-:W-:Y:S10]  /*0730*/  BRA `(.L_x_4) ;  /* 0x0000000000187947 */ /* 0x000ff40003800000 */
.L_x_3:
[----:B------:R-:W-:Y:S01]  /*0740*/  IMAD.MOV.U32 R4, RZ, RZ, 0x0 ;  /* 0x00000000ff047424 */ /* 0x000fe200078e00ff */
[----:B------:R-:W-:Y:S01]  /*0750*/  LOP3.LUT P0, RZ, R7, 0x7fffffff, RZ, 0xc0, !PT ;  /* 0x7fffffff07ff7812 */ /* 0x000fe2000780c0ff */
[----:B------:R-:W-:-:S06]  /*0760*/  IMAD.MOV.U32 R5, RZ, RZ, 0x7ff00000 ;  /* 0x7ff00000ff057424 */ /* 0x000fcc00078e00ff */
[----:B------:R-:W-:-:S10]  /*0770*/  DFMA R4, R6, R4, +INF ;  /* 0x7ff000000604742b */ /* 0x000fd40000000004 */
[----:B------:R-:W-:Y:S02]  /*0780*/  FSEL R10, R4, RZ, P0 ;  /* 0x000000ff040a7208 */ /* 0x000fe40000000000 */
[----:B------:R-:W-:-:S07]  /*0790*/  FSEL R11, R5, -QNAN , P0 ;  /* 0xfff00000050b7808 */ /* 0x000fce0000000000 */
.L_x_4:
[----:B------:R-:W-:Y:S05]  /*07a0*/  BSYNC.RECONVERGENT B0 ;  /* 0x0000000000007941 */ /* 0x000fea0003800200 */
.L_x_2:
[----:B------:R-:W-:Y:S01]  /*07b0*/  DADD R6, -R24, 1 ;  /* 0x3ff0000018067429 */ /* 0x000fe20000000100 */
[----:B------:R-:W-:Y:S01]  /*07c0*/  IMAD.MOV.U32 R4, RZ, RZ, 0x1 ;  /* 0x00000001ff047424 */ /* 0x000fe200078e00ff */
[C---:B------:R-:W-:Y:S01]  /*07d0*/  DADD R24, -R8.reuse, 1 ;  /* 0x3ff0000008187429 */ /* 0x040fe20000000100 */
[----:B------:R-:W-:Y:S01]  /*07e0*/  BSSY.RECONVERGENT B0, `(.L_x_5) ;  /* 0x0000015000007945 */ /* 0x000fe20003800200 */
[----:B------:R-:W-:Y:S02]  /*07f0*/  DMUL R8, R8, R10 ;  /* 0x0000000a08087228 */ /* 0x000fe40000000000 */
[----:B------:R-:W0:Y:S06]  /*0800*/  MUFU.RCP64H R5, R7 ;  /* 0x0000000700057308 */ /* 0x000e2c0000001800 */
[----:B------:R-:W-:Y:S01]  /*0810*/  FSETP.GEU.AND P1, PT, |R25|, 6.5827683646048100446e-37, PT ;  /* 0x036000001900780b */ /* 0x000fe20003f2e200 */
        /* <DEDUP_REMOVED lines=13> */
[----:B------:R-:W-:-:S07]  /*08f0*/  IMAD.MOV.U32 R15, RZ, RZ, R25 ;  /* 0x000000ffff0f7224 */ /* 0x000fce00078e0019 */
[----:B------:R-:W-:Y:S05]  /*0900*/  CALL.REL.NOINC `($__internal_0_$__cuda_sm20_div_rn_f64_full) ;  /* 0x0000000400707944 */ /* 0x000fea0003c00000 */
[----:B------:R-:W-:Y:S01]  /*0910*/  IMAD.MOV.U32 R4, RZ, RZ, R18 ;  /* 0x000000ffff047224 */ /* 0x000fe200078e0012 */
[----:B------:R-:W-:-:S07]  /*0920*/  MOV R5, R19 ;  /* 0x0000001300057202 */ /* 0x000fce0000000f00 */
.L_x_6:
[----:B------:R-:W-:Y:S05]  /*0930*/  BSYNC.RECONVERGENT B0 ;  /* 0x0000000000007941 */ /* 0x000fea0003800200 */
.L_x_5:
[----:B------:R-:W-:Y:S01]  /*0940*/  ISETP.GT.AND P0, PT, R5, 0xfffff, PT ;  /* 0x000fffff0500780c */ /* 0x000fe20003f04270 */
[----:B------:R-:W-:Y:S01]  /*0950*/  IMAD.MOV.U32 R6, RZ, RZ, R4 ;  /* 0x000000ffff067224 */ /* 0x000fe200078e0004 */
[----:B------:R-:W-:Y:S01]  /*0960*/  BSSY.RECONVERGENT B0, `(.L_x_7) ;  /* 0x0000051000007945 */ /* 0x000fe20003800200 */
[----:B------:R-:W-:-:S10]  /*0970*/  IMAD.MOV.U32 R7, RZ, RZ, R5 ;  /* 0x000000ffff077224 */ /* 0x000fd400078e0005 */
[----:B------:R-:W-:-:S10]  /*0980*/  @!P0 DMUL R6, R6, 1.80143985094819840000e+16 ;  /* 0x4350000006068828 */ /* 0x000fd40000000000 */
[----:B------:R-:W-:Y:S02]  /*0990*/  @!P0 IMAD.MOV.U32 R5, RZ, RZ, R7 ;  /* 0x000000ffff058224 */ /* 0x000fe400078e0007 */
[----:B------:R-:W-:Y:S02]  /*09a0*/  @!P0 IMAD.MOV.U32 R4, RZ, RZ, R6 ;  /* 0x000000ffff048224 */ /* 0x000fe400078e0006 */
[----:B------:R-:W-:-:S05]  /*09b0*/  VIADD R0, R5, 0xffffffff ;  /* 0xffffffff05007836 */ /* 0x000fca0000000000 */
[----:B------:R-:W-:Y:S01]  /*09c0*/  ISETP.GT.U32.AND P1, PT, R0, 0x7feffffe, PT ;  /* 0x7feffffe0000780c */ /* 0x000fe20003f24070 */
[----:B------:R-:W-:Y:S02]  /*09d0*/  IMAD.MOV.U32 R0, RZ, RZ, -0x3ff ;  /* 0xfffffc01ff007424 */ /* 0x000fe400078e00ff */
[----:B------:R-:W-:-:S10]  /*09e0*/  @!P0 IMAD.MOV.U32 R0, RZ, RZ, -0x435 ;  /* 0xfffffbcbff008424 */ /* 0x000fd400078e00ff */
[----:B------:R-:W-:Y:S05]  /*09f0*/  @P1 BRA `(.L_x_8) ;  /* 0x0000000400041947 */ /* 0x000fea0003800000 */
[----:B------:R-:W-:Y:S01]  /*0a00*/  LOP3.LUT R3, R5, 0xfffff, RZ, 0xc0, !PT ;  /* 0x000fffff05037812 */ /* 0x000fe200078ec0ff */
[----:B------:R-:W-:Y:S01]  /*0a10*/  IMAD.MOV.U32 R6, RZ, RZ, R4 ;  /* 0x000000ffff067224 */ /* 0x000fe200078e0004 */
[----:B------:R-:W-:Y:S01]  /*0a20*/  UMOV UR6, 0x3ae80f1e ;  /* 0x3ae80f1e00067882 */ /* 0x000fe20000000000 */
[----:B------:R-:W-:Y:S01]  /*0a30*/  IMAD.MOV.U32 R10, RZ, RZ, RZ ;  /* 0x000000ffff0a7224 */ /* 0x000fe200078e00ff */
[----:B------:R-:W-:Y:S01]  /*0a40*/  LOP3.LUT R7, R3, 0x3ff00000, RZ, 0xfc, !PT ;  /* 0x3ff0000003077812 */ /* 0x000fe200078efcff */
[----:B------:R-:W-:Y:S01]  /*0a50*/  IMAD.MOV.U32 R18, RZ, RZ, -0x748574fc ;  /* 0x8b7a8b04ff127424 */ /* 0x000fe200078e00ff */
[----:B------:R-:W-:Y:S01]  /*0a60*/  UMOV UR7, 0x3eb1380b ;  /* 0x3eb1380b00077882 */ /* 0x000fe20000000000 */
[----:B------:R-:W-:Y:S01]  /*0a70*/  IMAD.MOV.U32 R19, RZ, RZ, 0x3ed0ee25 ;  /* 0x3ed0ee25ff137424 */ /* 0x000fe200078e00ff */
[----:B------:R-:W-:Y:S01]  /*0a80*/  ISETP.GE.U32.AND P0, PT, R7, 0x3ff6a09f, PT ;  /* 0x3ff6a09f0700780c */ /* 0x000fe20003f06070 */
[----:B------:R-:W-:Y:S01]  /*0a90*/  IMAD.MOV.U32 R21, RZ, RZ, 0x43300000 ;  /* 0x43300000ff157424 */ /* 0x000fe200078e00ff */
[----:B------:R-:W-:Y:S01]  /*0aa0*/  LEA.HI R0, R5, R0, RZ, 0xc ;  /* 0x0000000005007211 */ /* 0x000fe200078f60ff */
[----:B------:R-:W-:Y:S01]  /*0ab0*/  UMOV UR8, 0x80000000 ;  /* 0x8000000000087882 */ /* 0x000fe20000000000 */
[----:B------:R-:W-:-:S09]  /*0ac0*/  UMOV UR9, 0x43300000 ;  /* 0x4330000000097882 */ /* 0x000fd20000000000 */
[----:B------:R-:W-:Y:S01]  /*0ad0*/  @P0 IADD3 R3, PT, PT, R7, -0x100000, RZ ;  /* 0xfff0000007030810 */ /* 0x000fe20007ffe0ff */
[----:B------:R-:W-:-:S04]  /*0ae0*/  @P0 VIADD R0, R0, 0x1 ;  /* 0x0000000100000836 */ /* 0x000fc80000000000 */
[----:B------:R-:W-:Y:S01]  /*0af0*/  @P0 IMAD.MOV.U32 R7, RZ, RZ, R3 ;  /* 0x000000ffff070224 */ /* 0x000fe200078e0003 */
[----:B------:R-:W-:-:S05]  /*0b00*/  LOP3.LUT R20, R0, 0x80000000, RZ, 0x3c, !PT ;  /* 0x8000000000147812 */ /* 0x000fca00078e3cff */
        /* <DEDUP_REMOVED lines=48> */
.L_x_8:
[----:B------:R-:W-:Y:S01]  /*0e10*/  IMAD.MOV.U32 R4, RZ, RZ, 0x0 ;  /* 0x00000000ff047424 */ /* 0x000fe200078e00ff */
[----:B------:R-:W-:Y:S01]  /*0e20*/  LOP3.LUT P0, RZ, R7, 0x7fffffff, RZ, 0xc0, !PT ;  /* 0x7fffffff07ff7812 */ /* 0x000fe2000780c0ff */
[----:B------:R-:W-:-:S06]  /*0e30*/  IMAD.MOV.U32 R5, RZ, RZ, 0x7ff00000 ;  /* 0x7ff00000ff057424 */ /* 0x000fcc00078e00ff */
[----:B------:R-:W-:-:S10]  /*0e40*/  DFMA R4, R6, R4, +INF ;  /* 0x7ff000000604742b */ /* 0x000fd40000000004 */
[----:B------:R-:W-:Y:S02]  /*0e50*/  FSEL R6, R4, RZ, P0 ;  /* 0x000000ff04067208 */ /* 0x000fe40000000000 */
[----:B------:R-:W-:-:S07]  /*0e60*/  FSEL R7, R5, -QNAN , P0 ;  /* 0xfff0000005077808 */ /* 0x000fce0000000000 */
.L_x_9:
[----:B------:R-:W-:Y:S05]  /*0e70*/  BSYNC.RECONVERGENT B0 ;  /* 0x0000000000007941 */ /* 0x000fea0003800200 */
.L_x_7:
[----:B------:R-:W0:Y:S01]  /*0e80*/  LDC.64 R4, c[0x0][0x398] ;  /* 0x0000e600ff047b82 */ /* 0x000e220000000a00 */
[----:B------:R-:W-:Y:S01]  /*0e90*/  DFMA R6, R24, R6, R8 ;  /* 0x000000061806722b */ /* 0x000fe20000000008 */
[----:B0-----:R-:W-:-:S06]  /*0ea0*/  IMAD.WIDE R2, R2, 0x8, R4 ;  /* 0x0000000802027825 */ /* 0x001fcc00078e0204 */
[----:B------:R-:W-:Y:S01]  /*0eb0*/  STG.E.64 desc[UR4][R2.64], R6 ;  /* 0x0000000602007986 */ /* 0x000fe2000c101b04 */
[----:B------:R-:W-:Y:S05]  /*0ec0*/  EXIT ;  /* 0x000000000000794d */ /* 0x000fea0003800000 */
        .weak           $__internal_0_$__cuda_sm20_div_rn_f64_full
        .type           $__internal_0_$__cuda_sm20_div_rn_f64_full,@function
        .size           $__internal_0_$__cuda_sm20_div_rn_f64_full,(.L_x_16 - $__internal_0_$__cuda_sm20_div_rn_f64_full)
$__internal_0_$__cuda_sm20_div_rn_f64_full:
[C---:B------:R-:W-:Y:S01]  /*0ed0*/  FSETP.GEU.AND P0, PT, |R7|.reuse, 1.469367938527859385e-39, PT ;  /* 0x001000000700780b */ /* 0x040fe20003f0e200 */
[----:B------:R-:W-:Y:S01]  /*0ee0*/  IMAD.MOV.U32 R13, RZ, RZ, R7 ;  /* 0x000000ffff0d7224 */ /* 0x000fe200078e0007 */
[----:B------:R-:W-:Y:S01]  /*0ef0*/  LOP3.LUT R10, R7, 0x800fffff, RZ, 0xc0, !PT ;  /* 0x800fffff070a7812 */ /* 0x000fe200078ec0ff */
[----:B------:R-:W-:Y:S01]  /*0f00*/  IMAD.MOV.U32 R18, RZ, RZ, 0x1 ;  /* 0x00000001ff127424 */ /* 0x000fe200078e00ff */
[----:B------:R-:W-:Y:S01]  /*0f10*/  MOV R12, R6 ;  /* 0x00000006000c7202 */ /* 0x000fe20000000f00 */
[----:B------:R-:W-:Y:S01]  /*0f20*/  BSSY.RECONVERGENT B1, `(.L_x_10) ;  /* 0x0000055000017945 */ /* 0x000fe20003800200 */
[----:B------:R-:W-:Y:S01]  /*0f30*/  LOP3.LUT R11, R10, 0x3ff00000, RZ, 0xfc, !PT ;  /* 0x3ff000000a0b7812 */ /* 0x000fe200078efcff */
[----:B------:R-:W-:Y:S01]  /*0f40*/  IMAD.MOV.U32 R10, RZ, RZ, R6 ;  /* 0x000000ffff0a7224 */ /* 0x000fe200078e0006 */
[C---:B------:R-:W-:Y:S02]  /*0f50*/  FSETP.GEU.AND P2, PT, |R15|.reuse, 1.469367938527859385e-39, PT ;  /* 0x001000000f00780b */ /* 0x040fe40003f4e200 */
[----:B------:R-:W-:-:S02]  /*0f60*/  LOP3.LUT R3, R15, 0x7ff00000, RZ, 0xc0, !PT ;  /* 0x7ff000000f037812 */ /* 0x000fc400078ec0ff */
[----:B------:R-:W-:Y:S01]  /*0f70*/  LOP3.LUT R6, R7, 0x7ff00000, RZ, 0xc0, !PT ;  /* 0x7ff0000007067812 */ /* 0x000fe200078ec0ff */
[----:B------:R-:W-:-:S03]  /*0f80*/  @!P0 DMUL R10, R12, 8.98846567431157953865e+307 ;  /* 0x7fe000000c0a8828 */ /* 0x000fc60000000000 */
[----:B------:R-:W-:-:S03]  /*0f90*/  ISETP.GE.U32.AND P1, PT, R3, R6, PT ;  /* 0x000000060300720c */ /* 0x000fc60003f26070 */
[----:B------:R-:W0:Y:S02]  /*0fa0*/  MUFU.RCP64H R19, R11 ;  /* 0x0000000b00137308 */ /* 0x000e240000001800 */
[----:B------:R-:W-:Y:S01]  /*0fb0*/  @!P2 LOP3.LUT R4, R13, 0x7ff00000, RZ, 0xc0, !PT ;  /* 0x7ff000000d04a812 */ /* 0x000fe200078ec0ff */
[----:B------:R-:W-:-:S03]  /*0fc0*/  @!P2 IMAD.MOV.U32 R22, RZ, RZ, RZ ;  /* 0x000000ffff16a224 */ /* 0x000fc600078e00ff */
[----:B------:R-:W-:Y:S01]  /*0fd0*/  @!P2 ISETP.GE.U32.AND P3, PT, R3, R4, PT ;  /* 0x000000040300a20c */ /* 0x000fe20003f66070 */
[----:B------:R-:W-:-:S05]  /*0fe0*/  IMAD.MOV.U32 R4, RZ, RZ, 0x1ca00000 ;  /* 0x1ca00000ff047424 */ /* 0x000fca00078e00ff */
[----:B------:R-:W-:-:S04]  /*0ff0*/  @!P2 SEL R5, R4, 0x63400000, !P3 ;  /* 0x634000000405a807 */ /* 0x000fc80005800000 */
[----:B------:R-:W-:Y:S01]  /*1000*/  @!P2 LOP3.LUT R5, R5, 0x80000000, R15, 0xf8, !PT ;  /* 0x800000000505a812 */ /* 0x000fe200078ef80f */
[----:B0-----:R-:W-:-:S03]  /*1010*/  DFMA R16, R18, -R10, 1 ;  /* 0x3ff000001210742b */ /* 0x001fc6000000080a */
[----:B------:R-:W-:Y:S01]  /*1020*/  @!P2 LOP3.LUT R23, R5, 0x100000, RZ, 0xfc, !PT ;  /* 0x001000000517a812 */ /* 0x000fe200078efcff */
[----:B------:R-:W-:Y:S01]  /*1030*/  IMAD.MOV.U32 R5, RZ, RZ, R6 ;  /* 0x000000ffff057224 */ /* 0x000fe200078e0006 */
[----:B------:R-:W-:-:S03]  /*1040*/  @!P0 LOP3.LUT R5, R11, 0x7ff00000, RZ, 0xc0, !PT ;  /* 0x7ff000000b058812 */ /* 0x000fc600078ec0ff */
[----:B------:R-:W-:-:S08]  /*1050*/  DFMA R16, R16, R16, R16 ;  /* 0x000000101010722b */ /* 0x000fd00000000010 */
[----:B------:R-:W-:Y:S01]  /*1060*/  DFMA R18, R18, R16, R18 ;  /* 0x000000101212722b */ /* 0x000fe20000000012 */
[----:B------:R-:W-:Y:S01]  /*1070*/  SEL R17, R4, 0x63400000, !P1 ;  /* 0x6340000004117807 */ /* 0x000fe20004800000 */
[----:B------:R-:W-:-:S03]  /*1080*/  IMAD.MOV.U32 R16, RZ, RZ, R14 ;  /* 0x000000ffff107224 */ /* 0x000fc600078e000e */
[----:B------:R-:W-:-:S03]  /*1090*/  LOP3.LUT R17, R17, 0x800fffff, R15, 0xf8, !PT ;  /* 0x800fffff11117812 */ /* 0x000fc600078ef80f */
[----:B------:R-:W-:-:S03]  /*10a0*/  DFMA R20, R18, -R10, 1 ;  /* 0x3ff000001214742b */ /* 0x000fc6000000080a */
[----:B------:R-:W-:Y:S01]  /*10b0*/  @!P2 DFMA R16, R16, 2, -R22 ;  /* 0x400000001010a82b */ /* 0x000fe20000000816 */
[----:B------:R-:W-:-:S04]  /*10c0*/  IMAD.MOV.U32 R22, RZ, RZ, R3 ;  /* 0x000000ffff167224 */ /* 0x000fc800078e0003 */
[----:B------:R-:W-:-:S05]  /*10d0*/  DFMA R20, R18, R20, R18 ;  /* 0x000000141214722b */ /* 0x000fca0000000012 */
[----:B------:R-:W-:-:S03]  /*10e0*/  @!P2 LOP3.LUT R22, R17, 0x7ff00000, RZ, 0xc0, !PT ;  /* 0x7ff000001116a812 */ /* 0x000fc600078ec0ff */
[----:B------:R-:W-:Y:S01]  /*10f0*/  DMUL R18, R20, R16 ;  /* 0x0000001014127228 */ /* 0x000fe20000000000 */
[----:B------:R-:W-:-:S04]  /*1100*/  IADD3 R23, PT, PT, R22, -0x1, RZ ;  /* 0xffffffff16177810 */ /* 0x000fc80007ffe0ff */
[----:B------:R-:W-:Y:S01]  /*1110*/  ISETP.GT.U32.AND P0, PT, R23, 0x7feffffe, PT ;  /* 0x7feffffe1700780c */ /* 0x000fe20003f04070 */
[----:B------:R-:W-:Y:S02]  /*1120*/  VIADD R23, R5, 0xffffffff ;  /* 0xffffffff05177836 */ /* 0x000fe40000000000 */
[----:B------:R-:W-:-:S03]  /*1130*/  DFMA R6, R18, -R10, R16 ;  /* 0x8000000a1206722b */ /* 0x000fc60000000010 */
[----:B------:R-:W-:-:S05]  /*1140*/  ISETP.GT.U32.OR P0, PT, R23, 0x7feffffe, P0 ;  /* 0x7feffffe1700780c */ /* 0x000fca0000704470 */
[----:B------:R-:W-:-:S08]  /*1150*/  DFMA R6, R20, R6, R18 ;  /* 0x000000061406722b */ /* 0x000fd00000000012 */
[----:B------:R-:W-:Y:S05]  /*1160*/  @P0 BRA `(.L_x_11) ;  /* 0x00000000006c0947 */ /* 0x000fea0003800000 */
[----:B------:R-:W-:-:S04]  /*1170*/  LOP3.LUT R14, R13, 0x7ff00000, RZ, 0xc0, !PT ;  /* 0x7ff000000d0e7812 */ /* 0x000fc800078ec0ff */
[CC--:B------:R-:W-:Y:S02]  /*1180*/  VIADDMNMX R5, R3.reuse, -R14.reuse, 0xb9600000, !PT ;  /* 0xb960000003057446 */ /* 0x0c0fe4000780090e */
[----:B------:R-:W-:Y:S02]  /*1190*/  ISETP.GE.U32.AND P0, PT, R3, R14, PT ;  /* 0x0000000e0300720c */ /* 0x000fe40003f06070 */
[----:B------:R-:W-:Y:S02]  /*11a0*/  VIMNMX R3, PT, PT, R5, 0x46a00000, PT ;  /* 0x46a0000005037848 */ /* 0x000fe40003fe0100 */
[----:B------:R-:W-:-:S05]  /*11b0*/  SEL R4, R4, 0x63400000, !P0 ;  /* 0x6340000004047807 */ /* 0x000fca0004000000 */
[----:B------:R-:W-:Y:S02]  /*11c0*/  IMAD.IADD R3, R3, 0x1, -R4 ;  /* 0x0000000103037824 */ /* 0x000fe400078e0a04 */
[----:B------:R-:W-:Y:S02]  /*11d0*/  IMAD.MOV.U32 R4, RZ, RZ, RZ ;  /* 0x000000ffff047224 */ /* 0x000fe400078e00ff */
[----:B------:R-:W-:-:S06]  /*11e0*/  VIADD R5, R3, 0x7fe00000 ;  /* 0x7fe0000003057836 */ /* 0x000fcc0000000000 */
[----:B------:R-:W-:-:S10]  /*11f0*/  DMUL R18, R6, R4 ;  /* 0x0000000406127228 */ /* 0x000fd40000000000 */
[----:B------:R-:W-:-:S13]  /*1200*/  FSETP.GTU.AND P0, PT, |R19|, 1.469367938527859385e-39, PT ;  /* 0x001000001300780b */ /* 0x000fda0003f0c200 */
[----:B------:R-:W-:Y:S05]  /*1210*/  @P0 BRA `(.L_x_12) ;  /* 0x0000000000940947 */ /* 0x000fea0003800000 */
[----:B------:R-:W-:Y:S01]  /*1220*/  DFMA R10, R6, -R10, R16 ;  /* 0x8000000a060a722b */ /* 0x000fe20000000010 */
[----:B------:R-:W-:-:S09]  /*1230*/  IMAD.MOV.U32 R4, RZ, RZ, RZ ;  /* 0x000000ffff047224 */ /* 0x000fd200078e00ff */
[C---:B------:R-:W-:Y:S02]  /*1240*/  FSETP.NEU.AND P0, PT, R11.reuse, RZ, PT ;  /* 0x000000ff0b00720b */ /* 0x040fe40003f0d000 */
[----:B------:R-:W-:-:S04]  /*1250*/  LOP3.LUT R13, R11, 0x80000000, R13, 0x48, !PT ;  /* 0x800000000b0d7812 */ /* 0x000fc800078e480d */
[----:B------:R-:W-:-:S07]  /*1260*/  LOP3.LUT R5, R13, R5, RZ, 0xfc, !PT ;  /* 0x000000050d057212 */ /* 0x000fce00078efcff */
[----:B------:R-:W-:Y:S05]  /*1270*/  @!P0 BRA `(.L_x_12) ;  /* 0x00000000007c8947 */ /* 0x000fea0003800000 */
[----:B------:R-:W-:Y:S01]  /*1280*/  IMAD.MOV R11, RZ, RZ, -R3 ;  /* 0x000000ffff0b7224 */ /* 0x000fe200078e0a03 */
[----:B------:R-:W-:Y:S01]  /*1290*/  DMUL.RP R4, R6, R4 ;  /* 0x0000000406047228 */ /* 0x000fe20000008000 */
[----:B------:R-:W-:Y:S01]  /*12a0*/  IMAD.MOV.U32 R10, RZ, RZ, RZ ;  /* 0x000000ffff0a7224 */ /* 0x000fe200078e00ff */
[----:B------:R-:W-:-:S05]  /*12b0*/  IADD3 R3, PT, PT, -R3, -0x43300000, RZ ;  /* 0xbcd0000003037810 */ /* 0x000fca0007ffe1ff */
[----:B------:R-:W-:-:S03]  /*12c0*/  DFMA R10, R18, -R10, R6 ;  /* 0x8000000a120a722b */ /* 0x000fc60000000006 */
[----:B------:R-:W-:-:S07]  /*12d0*/  LOP3.LUT R13, R5, R13, RZ, 0x3c, !PT ;  /* 0x0000000d050d7212 */ /* 0x000fce00078e3cff */
[----:B------:R-:W-:-:S04]  /*12e0*/  FSETP.NEU.AND P0, PT, |R11|, R3, PT ;  /* 0x000000030b00720b */ /* 0x000fc80003f0d200 */
[----:B------:R-:W-:Y:S02]  /*12f0*/  FSEL R18, R4, R18, !P0 ;  /* 0x0000001204127208 */ /* 0x000fe40004000000 */
[----:B------:R-:W-:Y:S01]  /*1300*/  FSEL R19, R13, R19, !P0 ;  /* 0x000000130d137208 */ /* 0x000fe20004000000 */
[----:B------:R-:W-:Y:S06]  /*1310*/  BRA `(.L_x_12) ;  /* 0x0000000000547947 */ /* 0x000fec0003800000 */
.L_x_11:
[----:B------:R-:W-:-:S14]  /*1320*/  DSETP.NAN.AND P0, PT, R14, R14, PT ;  /* 0x0000000e0e00722a */ /* 0x000fdc0003f08000 */
[----:B------:R-:W-:Y:S05]  /*1330*/  @P0 BRA `(.L_x_13) ;  /* 0x0000000000440947 */ /* 0x000fea0003800000 */
[----:B------:R-:W-:-:S14]  /*1340*/  DSETP.NAN.AND P0, PT, R12, R12, PT ;  /* 0x0000000c0c00722a */ /* 0x000fdc0003f08000 */
[----:B------:R-:W-:Y:S05]  /*1350*/  @P0 BRA `(.L_x_14) ;  /* 0x0000000000300947 */ /* 0x000fea0003800000 */
[----:B------:R-:W-:Y:S01]  /*1360*/  ISETP.NE.AND P0, PT, R22, R5, PT ;  /* 0x000000051600720c */ /* 0x000fe20003f05270 */
[----:B------:R-:W-:Y:S01]  /*1370*/  IMAD.MOV.U32 R18, RZ, RZ, 0x0 ;  /* 0x00000000ff127424 */ /* 0x000fe200078e00ff */
[----:B------:R-:W-:-:S11]  /*1380*/  MOV R19, 0xfff80000 ;  /* 0xfff8000000137802 */ /* 0x000fd60000000f00 */
[----:B------:R-:W-:Y:S05]  /*1390*/  @!P0 BRA `(.L_x_12) ;  /* 0x0000000000348947 */ /* 0x000fea0003800000 */
[----:B------:R-:W-:Y:S02]  /*13a0*/  ISETP.NE.AND P0, PT, R22, 0x7ff00000, PT ;  /* 0x7ff000001600780c */ /* 0x000fe40003f05270 */
[----:B------:R-:W-:Y:S02]  /*13b0*/  LOP3.LUT R19, R15, 0x80000000, R13, 0x48, !PT ;  /* 0x800000000f137812 */ /* 0x000fe400078e480d */
[----:B------:R-:W-:-:S13]  /*13c0*/  ISETP.EQ.OR P0, PT, R5, RZ, !P0 ;  /* 0x000000ff0500720c */ /* 0x000fda0004702670 */
[----:B------:R-:W-:Y:S01]  /*13d0*/  @P0 LOP3.LUT R3, R19, 0x7ff00000, RZ, 0xfc, !PT ;  /* 0x7ff0000013030812 */ /* 0x000fe200078efcff */
[----:B------:R-:W-:Y:S02]  /*13e0*/  @!P0 IMAD.MOV.U32 R18, RZ, RZ, RZ ;  /* 0x000000ffff128224 */ /* 0x000fe400078e00ff */
[----:B------:R-:W-:Y:S02]  /*13f0*/  @P0 IMAD.MOV.U32 R18, RZ, RZ, RZ ;  /* 0x000000ffff120224 */ /* 0x000fe400078e00ff */
[----:B------:R-:W-:Y:S01]  /*1400*/  @P0 IMAD.MOV.U32 R19, RZ, RZ, R3 ;  /* 0x000000ffff130224 */ /* 0x000fe200078e0003 */
[----:B------:R-:W-:Y:S06]  /*1410*/  BRA `(.L_x_12) ;  /* 0x0000000000147947 */ /* 0x000fec0003800000 */
.L_x_14:
[----:B------:R-:W-:Y:S01]  /*1420*/  LOP3.LUT R19, R13, 0x80000, RZ, 0xfc, !PT ;  /* 0x000800000d137812 */ /* 0x000fe200078efcff */
[----:B------:R-:W-:Y:S01]  /*1430*/  IMAD.MOV.U32 R18, RZ, RZ, R12 ;  /* 0x000000ffff127224 */ /* 0x000fe200078e000c */
[----:B------:R-:W-:Y:S06]  /*1440*/  BRA `(.L_x_12) ;  /* 0x0000000000087947 */ /* 0x000fec0003800000 */
.L_x_13:
[----:B------:R-:W-:Y:S01]  /*1450*/  LOP3.LUT R19, R15, 0x80000, RZ, 0xfc, !PT ;  /* 0x000800000f137812 */ /* 0x000fe200078efcff */
[----:B------:R-:W-:-:S07]  /*1460*/  IMAD.MOV.U32 R18, RZ, RZ, R14 ;  /* 0x000000ffff127224 */ /* 0x000fce00078e000e */
.L_x_12:
[----:B------:R-:W-:Y:S05]  /*1470*/  BSYNC.RECONVERGENT B1 ;  /* 0x0000000000017941 */ /* 0x000fea0003800200 */
.L_x_10:
[----:B------:R-:W-:Y:S02]  /*1480*/  IMAD.MOV.U32 R4, RZ, RZ, R0 ;  /* 0x000000ffff047224 */ /* 0x000fe400078e0000 */
[----:B------:R-:W-:-:S04]  /*1490*/  IMAD.MOV.U32 R5, RZ, RZ, 0x0 ;  /* 0x00000000ff057424 */ /* 0x000fc800078e00ff */
[----:B------:R-:W-:Y:S05]  /*14a0*/  RET.REL.NODEC R4 `(binaryentropy) ;  /* 0xffffffe804d47950 */ /* 0x000fea0003c3ffff */
.L_x_15:
[----:B------:R-:W-:-:S00]  /*14b0*/  BRA `(.L_x_15) ;  /* 0xfffffffc00fc7947 */ /* 0x000fc0000383ffff */
[----:B------:R-:W-:-:S00]  /*14c0*/  NOP ;  /* 0x0000000000007918 */ /* 0x000fc00000000000 */
        /* <DEDUP_REMOVED lines=11> */
.L_x_16:


//--------------------- .nv.shared.reserved.0     --------------------------
	.section	.nv.shared.reserved.0,"aw",@nobits
	.weak		__nv_reservedSMEM_offset_0_alias
	.size		__nv_reservedSMEM_offset_0_alias, 0, 64
	.other		__nv_reservedSMEM_offset_0_alias,@"STO_CUDA_RESERVED_SHARED STV_DEFAULT"
__nv_reservedSMEM_offset_0_alias:
	.zero		0
	.zero		64


//--------------------- .nv.constant0.binaryentropy --------------------------
	.section	.nv.constant0.binaryentropy,"a",@progbits
	.sectionflags	@""
	.align	4
.nv.constant0.binaryentropy:
	.zero		928


//--------------------- SYMBOLS --------------------------

	.type		.nv.reservedSmem.offset0,@object
	.size		.nv.reservedSmem.offset0,0x4
